//
// Generated by NVIDIA NVVM Compiler
//
// Compiler Build ID: CL-36424714
// Cuda compilation tools, release 13.0, V13.0.88
// Based on NVVM 20.0.0
//

.version 9.0
.target sm_100
.address_size 64

	// .globl	_Z28voxel_pooling_forward_kerneliiiiiiPKiPKfPfPi

.visible .entry _Z28voxel_pooling_forward_kerneliiiiiiPKiPKfPfPi(
	.param .u32 _Z28voxel_pooling_forward_kerneliiiiiiPKiPKfPfPi_param_0,
	.param .u32 _Z28voxel_pooling_forward_kerneliiiiiiPKiPKfPfPi_param_1,
	.param .u32 _Z28voxel_pooling_forward_kerneliiiiiiPKiPKfPfPi_param_2,
	.param .u32 _Z28voxel_pooling_forward_kerneliiiiiiPKiPKfPfPi_param_3,
	.param .u32 _Z28voxel_pooling_forward_kerneliiiiiiPKiPKfPfPi_param_4,
	.param .u32 _Z28voxel_pooling_forward_kerneliiiiiiPKiPKfPfPi_param_5,
	.param .u64 .ptr .align 1 _Z28voxel_pooling_forward_kerneliiiiiiPKiPKfPfPi_param_6,
	.param .u64 .ptr .align 1 _Z28voxel_pooling_forward_kerneliiiiiiPKiPKfPfPi_param_7,
	.param .u64 .ptr .align 1 _Z28voxel_pooling_forward_kerneliiiiiiPKiPKfPfPi_param_8,
	.param .u64 .ptr .align 1 _Z28voxel_pooling_forward_kerneliiiiiiPKiPKfPfPi_param_9
)
{
	.reg .pred 	%p<24>;
	.reg .b32 	%r<61>;
	.reg .b32 	%f<59>;
	.reg .b64 	%rd<32>;

	ld.param.u32 	%r38, [_Z28voxel_pooling_forward_kerneliiiiiiPKiPKfPfPi_param_0];
	ld.param.u32 	%r33, [_Z28voxel_pooling_forward_kerneliiiiiiPKiPKfPfPi_param_1];
	ld.param.u32 	%r34, [_Z28voxel_pooling_forward_kerneliiiiiiPKiPKfPfPi_param_2];
	ld.param.u32 	%r35, [_Z28voxel_pooling_forward_kerneliiiiiiPKiPKfPfPi_param_3];
	ld.param.u32 	%r36, [_Z28voxel_pooling_forward_kerneliiiiiiPKiPKfPfPi_param_4];
	ld.param.u32 	%r37, [_Z28voxel_pooling_forward_kerneliiiiiiPKiPKfPfPi_param_5];
	ld.param.u64 	%rd3, [_Z28voxel_pooling_forward_kerneliiiiiiPKiPKfPfPi_param_6];
	ld.param.u64 	%rd6, [_Z28voxel_pooling_forward_kerneliiiiiiPKiPKfPfPi_param_7];
	ld.param.u64 	%rd5, [_Z28voxel_pooling_forward_kerneliiiiiiPKiPKfPfPi_param_9];
	cvta.to.global.u64 	%rd1, %rd6;
	mov.u32 	%r39, %ctaid.x;
	mov.u32 	%r40, %tid.x;
	mov.u32 	%r41, %ntid.x;
	mad.lo.s32 	%r1, %r39, %r41, %r40;
	mul.lo.s32 	%r42, %r33, %r38;
	setp.ge.s32 	%p1, %r1, %r42;
	@%p1 bra 	$L__BB0_15;
	cvta.to.global.u64 	%rd7, %rd3;
	div.s32 	%r2, %r1, %r33;
	mul.lo.s32 	%r3, %r1, 3;
	mul.wide.s32 	%rd8, %r3, 4;
	add.s64 	%rd9, %rd7, %rd8;
	ld.global.u32 	%r4, [%rd9];
	ld.global.u32 	%r5, [%rd9+4];
	ld.global.u32 	%r43, [%rd9+8];
	setp.lt.s32 	%p2, %r4, 0;
	setp.ge.s32 	%p3, %r4, %r35;
	or.pred  	%p4, %p2, %p3;
	setp.lt.s32 	%p5, %r5, 0;
	setp.ge.s32 	%p6, %r5, %r36;
	or.pred  	%p7, %p5, %p6;
	or.pred  	%p9, %p4, %p7;
	setp.lt.s32 	%p10, %r43, 0;
	setp.ge.s32 	%p11, %r43, %r37;
	or.pred  	%p12, %p10, %p11;
	or.pred  	%p14, %p9, %p12;
	@%p14 bra 	$L__BB0_15;
	cvta.to.global.u64 	%rd10, %rd5;
	add.s64 	%rd12, %rd10, %rd8;
	st.global.u32 	[%rd12], %r2;
	st.global.u32 	[%rd12+4], %r5;
	st.global.u32 	[%rd12+8], %r4;
	setp.lt.s32 	%p15, %r34, 1;
	@%p15 bra 	$L__BB0_15;
	mad.lo.s32 	%r45, %r2, %r36, %r5;
	mad.lo.s32 	%r46, %r45, %r35, %r4;
	mul.lo.s32 	%r6, %r46, %r34;
	mul.lo.s32 	%r7, %r34, %r1;
	setp.lt.u32 	%p16, %r34, 16;
	mov.b32 	%r56, 0;
	@%p16 bra 	$L__BB0_6;
	and.b32  	%r56, %r34, 2147483632;
	neg.s32 	%r54, %r56;
	mov.u32 	%r52, %r7;
	mov.u32 	%r53, %r6;
$L__BB0_5:
	.pragma "nounroll";
	ld.param.u64 	%rd30, [_Z28voxel_pooling_forward_kerneliiiiiiPKiPKfPfPi_param_8];
	mul.wide.s32 	%rd13, %r53, 4;
	cvta.to.global.u64 	%rd14, %rd30;
	add.s64 	%rd15, %rd14, %rd13;
	mul.wide.s32 	%rd16, %r52, 4;
	add.s64 	%rd17, %rd1, %rd16;
	ld.global.f32 	%f1, [%rd17];
	atom.global.add.f32 	%f2, [%rd15], %f1;
	ld.global.f32 	%f3, [%rd17+4];
	atom.global.add.f32 	%f4, [%rd15+4], %f3;
	ld.global.f32 	%f5, [%rd17+8];
	atom.global.add.f32 	%f6, [%rd15+8], %f5;
	ld.global.f32 	%f7, [%rd17+12];
	atom.global.add.f32 	%f8, [%rd15+12], %f7;
	ld.global.f32 	%f9, [%rd17+16];
	atom.global.add.f32 	%f10, [%rd15+16], %f9;
	ld.global.f32 	%f11, [%rd17+20];
	atom.global.add.f32 	%f12, [%rd15+20], %f11;
	ld.global.f32 	%f13, [%rd17+24];
	atom.global.add.f32 	%f14, [%rd15+24], %f13;
	ld.global.f32 	%f15, [%rd17+28];
	atom.global.add.f32 	%f16, [%rd15+28], %f15;
	ld.global.f32 	%f17, [%rd17+32];
	atom.global.add.f32 	%f18, [%rd15+32], %f17;
	ld.global.f32 	%f19, [%rd17+36];
	atom.global.add.f32 	%f20, [%rd15+36], %f19;
	ld.global.f32 	%f21, [%rd17+40];
	atom.global.add.f32 	%f22, [%rd15+40], %f21;
	ld.global.f32 	%f23, [%rd17+44];
	atom.global.add.f32 	%f24, [%rd15+44], %f23;
	ld.global.f32 	%f25, [%rd17+48];
	atom.global.add.f32 	%f26, [%rd15+48], %f25;
	ld.global.f32 	%f27, [%rd17+52];
	atom.global.add.f32 	%f28, [%rd15+52], %f27;
	ld.global.f32 	%f29, [%rd17+56];
	atom.global.add.f32 	%f30, [%rd15+56], %f29;
	ld.global.f32 	%f31, [%rd17+60];
	atom.global.add.f32 	%f32, [%rd15+60], %f31;
	add.s32 	%r54, %r54, 16;
	add.s32 	%r53, %r53, 16;
	add.s32 	%r52, %r52, 16;
	setp.ne.s32 	%p17, %r54, 0;
	@%p17 bra 	$L__BB0_5;
$L__BB0_6:
	and.b32  	%r17, %r34, 15;
	setp.eq.s32 	%p18, %r17, 0;
	@%p18 bra 	$L__BB0_15;
	ld.param.u64 	%rd31, [_Z28voxel_pooling_forward_kerneliiiiiiPKiPKfPfPi_param_8];
	cvta.to.global.u64 	%rd2, %rd31;
	and.b32  	%r18, %r34, 7;
	setp.lt.u32 	%p19, %r17, 8;
	@%p19 bra 	$L__BB0_9;
	add.s32 	%r48, %r56, %r6;
	mul.wide.s32 	%rd18, %r48, 4;
	add.s64 	%rd19, %rd2, %rd18;
	add.s32 	%r49, %r56, %r7;
	mul.wide.s32 	%rd20, %r49, 4;
	add.s64 	%rd21, %rd1, %rd20;
	ld.global.f32 	%f33, [%rd21];
	atom.global.add.f32 	%f34, [%rd19], %f33;
	ld.global.f32 	%f35, [%rd21+4];
	atom.global.add.f32 	%f36, [%rd19+4], %f35;
	ld.global.f32 	%f37, [%rd21+8];
	atom.global.add.f32 	%f38, [%rd19+8], %f37;
	ld.global.f32 	%f39, [%rd21+12];
	atom.global.add.f32 	%f40, [%rd19+12], %f39;
	ld.global.f32 	%f41, [%rd21+16];
	atom.global.add.f32 	%f42, [%rd19+16], %f41;
	ld.global.f32 	%f43, [%rd21+20];
	atom.global.add.f32 	%f44, [%rd19+20], %f43;
	ld.global.f32 	%f45, [%rd21+24];
	atom.global.add.f32 	%f46, [%rd19+24], %f45;
	ld.global.f32 	%f47, [%rd21+28];
	atom.global.add.f32 	%f48, [%rd19+28], %f47;
	add.s32 	%r56, %r56, 8;
$L__BB0_9:
	setp.eq.s32 	%p20, %r18, 0;
	@%p20 bra 	$L__BB0_15;
	and.b32  	%r21, %r34, 3;
	setp.lt.u32 	%p21, %r18, 4;
	@%p21 bra 	$L__BB0_12;
	add.s32 	%r50, %r56, %r6;
	mul.wide.s32 	%rd22, %r50, 4;
	add.s64 	%rd23, %rd2, %rd22;
	add.s32 	%r51, %r56, %r7;
	mul.wide.s32 	%rd24, %r51, 4;
	add.s64 	%rd25, %rd1, %rd24;
	ld.global.f32 	%f49, [%rd25];
	atom.global.add.f32 	%f50, [%rd23], %f49;
	ld.global.f32 	%f51, [%rd25+4];
	atom.global.add.f32 	%f52, [%rd23+4], %f51;
	ld.global.f32 	%f53, [%rd25+8];
	atom.global.add.f32 	%f54, [%rd23+8], %f53;
	ld.global.f32 	%f55, [%rd25+12];
	atom.global.add.f32 	%f56, [%rd23+12], %f55;
	add.s32 	%r56, %r56, 4;
$L__BB0_12:
	setp.eq.s32 	%p22, %r21, 0;
	@%p22 bra 	$L__BB0_15;
	add.s32 	%r60, %r56, %r7;
	add.s32 	%r59, %r56, %r6;
	neg.s32 	%r58, %r21;
$L__BB0_14:
	.pragma "nounroll";
	mul.wide.s32 	%rd26, %r60, 4;
	add.s64 	%rd27, %rd1, %rd26;
	mul.wide.s32 	%rd28, %r59, 4;
	add.s64 	%rd29, %rd2, %rd28;
	ld.global.f32 	%f57, [%rd27];
	atom.global.add.f32 	%f58, [%rd29], %f57;
	add.s32 	%r60, %r60, 1;
	add.s32 	%r59, %r59, 1;
	add.s32 	%r58, %r58, 1;
	setp.ne.s32 	%p23, %r58, 0;
	@%p23 bra 	$L__BB0_14;
$L__BB0_15:
	ret;

}


// ===== COMPILED SASS (sm_100) =====

	.target	sm_100

	.elftype	@"ET_EXEC"


//--------------------- .note.nv.tkinfo           --------------------------
	.section	.note.nv.tkinfo,"",@"SHT_NOTE"
	.sectionflags	@"SHF_NOTE_NV_TKINFO"
	.tkinfo
        /*0018*/ 	.word	0x00000002
        /*0030*/ 	.string	""
        /*0030*/ 	.string	"ptxas"
        /*0030*/ 	.string	"Cuda compilation tools, release 13.0, V13.0.88"
        /*0030*/ 	.string	"Build cuda_13.0.r13.0/compiler.36424714_0"
        /*0030*/ 	.string	"-arch sm_100 -m 64 "



//--------------------- .note.nv.cuinfo           --------------------------
	.section	.note.nv.cuinfo,"",@"SHT_NOTE"
	.sectionflags	@"SHF_NOTE_NV_CUINFO"
        /*0018*/ 	.short	0x0002
        /*001a*/ 	.short	0x0064
        /*001c*/ 	.short	0x0082
	.zero		2


//--------------------- .nv.info                  --------------------------
	.section	.nv.info,"",@"SHT_CUDA_INFO"
	.align	4


	//----- nvinfo : EIATTR_REGCOUNT
	.align		4
        /*0000*/ 	.byte	0x04, 0x2f
        /*0002*/ 	.short	(.L_1 - .L_0)
	.align		4
.L_0:
        /*0004*/ 	.word	index@(_Z28voxel_pooling_forward_kerneliiiiiiPKiPKfPfPi)
        /*0008*/ 	.word	0x0000001a


	//----- nvinfo : EIATTR_FRAME_SIZE
	.align		4
.L_1:
        /*000c*/ 	.byte	0x04, 0x11
        /*000e*/ 	.short	(.L_3 - .L_2)
	.align		4
.L_2:
        /*0010*/ 	.word	index@(_Z28voxel_pooling_forward_kerneliiiiiiPKiPKfPfPi)
        /*0014*/ 	.word	0x00000000


	//----- nvinfo : EIATTR_MIN_STACK_SIZE
	.align		4
.L_3:
        /*0018*/ 	.byte	0x04, 0x12
        /*001a*/ 	.short	(.L_5 - .L_4)
	.align		4
.L_4:
        /*001c*/ 	.word	index@(_Z28voxel_pooling_forward_kerneliiiiiiPKiPKfPfPi)
        /*0020*/ 	.word	0x00000000
.L_5:


//--------------------- .nv.compat                --------------------------
	.section	.nv.compat,"",@"SHT_CUDA_COMPAT_INFO"
	.align	4
        /*0000*/ 	.byte	0x02, 0x09, 0x00, 0x00, 0x02, 0x02, 0x01, 0x00, 0x02, 0x05, 0x05, 0x00, 0x03, 0x07, 0x01, 0x01
        /*0010*/ 	.byte	0x02, 0x03, 0x00, 0x00, 0x02, 0x06, 0x01, 0x00, 0x04, 0x0b, 0x08, 0x00, 0x09, 0x00, 0x00, 0x00
        /*0020*/ 	.byte	0x00, 0x00, 0x00, 0x00


//--------------------- .nv.info._Z28voxel_pooling_forward_kerneliiiiiiPKiPKfPfPi --------------------------
	.section	.nv.info._Z28voxel_pooling_forward_kerneliiiiiiPKiPKfPfPi,"",@"SHT_CUDA_INFO"
	.sectionflags	@""
	.align	4


	//----- nvinfo : EIATTR_CUDA_API_VERSION
	.align		4
        /*0000*/ 	.byte	0x04, 0x37
        /*0002*/ 	.short	(.L_7 - .L_6)
.L_6:
        /*0004*/ 	.word	0x00000082


	//----- nvinfo : EIATTR_KPARAM_INFO
	.align		4
.L_7:
        /*0008*/ 	.byte	0x04, 0x17
        /*000a*/ 	.short	(.L_9 - .L_8)
.L_8:
        /*000c*/ 	.word	0x00000000
        /*0010*/ 	.short	0x0009
        /*0012*/ 	.short	0x0030
        /*0014*/ 	.byte	0x00, 0xf5, 0x21, 0x00


	//----- nvinfo : EIATTR_KPARAM_INFO
	.align		4
.L_9:
        /*0018*/ 	.byte	0x04, 0x17
        /*001a*/ 	.short	(.L_11 - .L_10)
.L_10:
        /*001c*/ 	.word	0x00000000
        /*0020*/ 	.short	0x0008
        /*0022*/ 	.short	0x0028
        /*0024*/ 	.byte	0x00, 0xf5, 0x21, 0x00


	//----- nvinfo : EIATTR_KPARAM_INFO
	.align		4
.L_11:
        /*0028*/ 	.byte	0x04, 0x17
        /*002a*/ 	.short	(.L_13 - .L_12)
.L_12:
        /*002c*/ 	.word	0x00000000
        /*0030*/ 	.short	0x0007
        /*0032*/ 	.short	0x0020
        /*0034*/ 	.byte	0x00, 0xf5, 0x21, 0x00


	//----- nvinfo : EIATTR_KPARAM_INFO
	.align		4
.L_13:
        /*0038*/ 	.byte	0x04, 0x17
        /*003a*/ 	.short	(.L_15 - .L_14)
.L_14:
        /*003c*/ 	.word	0x00000000
        /*0040*/ 	.short	0x0006
        /*0042*/ 	.short	0x0018
        /*0044*/ 	.byte	0x00, 0xf5, 0x21, 0x00


	//----- nvinfo : EIATTR_KPARAM_INFO
	.align		4
.L_15:
        /*0048*/ 	.byte	0x04, 0x17
        /*004a*/ 	.short	(.L_17 - .L_16)
.L_16:
        /*004c*/ 	.word	0x00000000
        /*0050*/ 	.short	0x0005
        /*0052*/ 	.short	0x0014
        /*0054*/ 	.byte	0x00, 0xf0, 0x11, 0x00


	//----- nvinfo : EIATTR_KPARAM_INFO
	.align		4
.L_17:
        /*0058*/ 	.byte	0x04, 0x17
        /*005a*/ 	.short	(.L_19 - .L_18)
.L_18:
        /*005c*/ 	.word	0x00000000
        /*0060*/ 	.short	0x0004
        /*0062*/ 	.short	0x0010
        /*0064*/ 	.byte	0x00, 0xf0, 0x11, 0x00


	//----- nvinfo : EIATTR_KPARAM_INFO
	.align		4
.L_19:
        /*0068*/ 	.byte	0x04, 0x17
        /*006a*/ 	.short	(.L_21 - .L_20)
.L_20:
        /*006c*/ 	.word	0x00000000
        /*0070*/ 	.short	0x0003
        /*0072*/ 	.short	0x000c
        /*0074*/ 	.byte	0x00, 0xf0, 0x11, 0x00


	//----- nvinfo : EIATTR_KPARAM_INFO
	.align		4
.L_21:
        /*0078*/ 	.byte	0x04, 0x17
        /*007a*/ 	.short	(.L_23 - .L_22)
.L_22:
        /*007c*/ 	.word	0x00000000
        /*0080*/ 	.short	0x0002
        /*0082*/ 	.short	0x0008
        /*0084*/ 	.byte	0x00, 0xf0, 0x11, 0x00


	//----- nvinfo : EIATTR_KPARAM_INFO
	.align		4
.L_23:
        /*0088*/ 	.byte	0x04, 0x17
        /*008a*/ 	.short	(.L_25 - .L_24)
.L_24:
        /*008c*/ 	.word	0x00000000
        /*0090*/ 	.short	0x0001
        /*0092*/ 	.short	0x0004
        /*0094*/ 	.byte	0x00, 0xf0, 0x11, 0x00


	//----- nvinfo : EIATTR_KPARAM_INFO
	.align		4
.L_25:
        /*0098*/ 	.byte	0x04, 0x17
        /*009a*/ 	.short	(.L_27 - .L_26)
.L_26:
        /*009c*/ 	.word	0x00000000
        /*00a0*/ 	.short	0x0000
        /*00a2*/ 	.short	0x0000
        /*00a4*/ 	.byte	0x00, 0xf0, 0x11, 0x00


	//----- nvinfo : EIATTR_SPARSE_MMA_MASK
	.align		4
.L_27:
        /*00a8*/ 	.byte	0x03, 0x50
        /*00aa*/ 	.short	0x0000


	//----- nvinfo : EIATTR_MAXREG_COUNT
	.align		4
        /*00ac*/ 	.byte	0x03, 0x1b
        /*00ae*/ 	.short	0x00ff


	//----- nvinfo : EIATTR_MERCURY_ISA_VERSION
	.align		4
        /*00b0*/ 	.byte	0x03, 0x5f
        /*00b2*/ 	.short	0x0101


	//----- nvinfo : EIATTR_VRC_CTA_INIT_COUNT
	.align		4
        /*00b4*/ 	.byte	0x02, 0x4a
	.zero		1
	.zero		1


	//----- nvinfo : EIATTR_EXIT_INSTR_OFFSETS
	.align		4
        /*00b8*/ 	.byte	0x04, 0x1c
        /*00ba*/ 	.short	(.L_29 - .L_28)


	//   ....[0]....
.L_28:
        /*00bc*/ 	.word	0x00000080


	//   ....[1]....
        /*00c0*/ 	.word	0x00000280


	//   ....[2]....
        /*00c4*/ 	.word	0x00000380


	//   ....[3]....
        /*00c8*/ 	.word	0x000006e0


	//   ....[4]....
        /*00cc*/ 	.word	0x000008a0


	//   ....[5]....
        /*00d0*/ 	.word	0x000009e0


	//   ....[6]....
        /*00d4*/ 	.word	0x00000ad0


	//----- nvinfo : EIATTR_CBANK_PARAM_SIZE
	.align		4
.L_29:
        /*00d8*/ 	.byte	0x03, 0x19
        /*00da*/ 	.short	0x0038


	//----- nvinfo : EIATTR_PARAM_CBANK
	.align		4
        /*00dc*/ 	.byte	0x04, 0x0a
        /*00de*/ 	.short	(.L_31 - .L_30)
	.align		4
.L_30:
        /*00e0*/ 	.word	index@(.nv.constant0._Z28voxel_pooling_forward_kerneliiiiiiPKiPKfPfPi)
        /*00e4*/ 	.short	0x0380
        /*00e6*/ 	.short	0x0038


	//----- nvinfo : EIATTR_SW_WAR
	.align		4
.L_31:
        /*00e8*/ 	.byte	0x04, 0x36
        /*00ea*/ 	.short	(.L_33 - .L_32)
.L_32:
        /*00ec*/ 	.word	0x00000008
.L_33:


//--------------------- .nv.callgraph             --------------------------
	.section	.nv.callgraph,"",@"SHT_CUDA_CALLGRAPH"
	.align	4
	.sectionentsize	8
	.align		4
        /*0000*/ 	.word	0x00000000
	.align		4
        /*0004*/ 	.word	0xffffffff
	.align		4
        /*0008*/ 	.word	0x00000000
	.align		4
        /*000c*/ 	.word	0xfffffffe
	.align		4
        /*0010*/ 	.word	0x00000000
	.align		4
        /*0014*/ 	.word	0xfffffffd
	.align		4
        /*0018*/ 	.word	0x00000000
	.align		4
        /*001c*/ 	.word	0xfffffffc


//--------------------- .text._Z28voxel_pooling_forward_kerneliiiiiiPKiPKfPfPi --------------------------
	.section	.text._Z28voxel_pooling_forward_kerneliiiiiiPKiPKfPfPi,"ax",@progbits
	.align	128
        .global         _Z28voxel_pooling_forward_kerneliiiiiiPKiPKfPfPi
        .type           _Z28voxel_pooling_forward_kerneliiiiiiPKiPKfPfPi,@function
        .size           _Z28voxel_pooling_forward_kerneliiiiiiPKiPKfPfPi,(.L_x_6 - _Z28voxel_pooling_forward_kerneliiiiiiPKiPKfPfPi)
        .other          _Z28voxel_pooling_forward_kerneliiiiiiPKiPKfPfPi,@"STO_CUDA_ENTRY STV_DEFAULT"
_Z28voxel_pooling_forward_kerneliiiiiiPKiPKfPfPi:
.text._Z28voxel_pooling_forward_kerneliiiiiiPKiPKfPfPi:
[----:B------:R-:W-:Y:S01]  /*0000*/  LDC R1, c[0x0][0x37c] ;  /* 0x0000df00ff017b82 */ /* 0x000fe20000000800 */
[----:B------:R-:W0:Y:S07]  /*0010*/  S2R R4, SR_TID.X ;  /* 0x0000000000047919 */ /* 0x000e2e0000002100 */
[----:B------:R-:W0:Y:S08]  /*0020*/  S2UR UR4, SR_CTAID.X ;  /* 0x00000000000479c3 */ /* 0x000e300000002500 */
[----:B------:R-:W0:Y:S08]  /*0030*/  LDC R5, c[0x0][0x360] ;  /* 0x0000d800ff057b82 */ /* 0x000e300000000800 */
[----:B------:R-:W1:Y:S01]  /*0040*/  LDC.64 R2, c[0x0][0x380] ;  /* 0x0000e000ff027b82 */ /* 0x000e620000000a00 */
[----:B0-----:R-:W-:-:S02]  /*0050*/  IMAD R4, R5, UR4, R4 ;  /* 0x0000000405047c24 */ /* 0x001fc4000f8e0204 */
[----:B-1----:R-:W-:-:S05]  /*0060*/  IMAD R5, R3, R2, RZ ;  /* 0x0000000203057224 */ /* 0x002fca00078e02ff */
[----:B------:R-:W-:-:S13]  /*0070*/  ISETP.GE.AND P0, PT, R4, R5, PT ;  /* 0x000000050400720c */ /* 0x000fda0003f06270 */
[----:B------:R-:W-:Y:S05]  /*0080*/  @P0 EXIT ;  /* 0x000000000000094d */ /* 0x000fea0003800000 */
[----:B------:R-:W0:Y:S01]  /*0090*/  LDC.64 R6, c[0x0][0x398] ;  /* 0x0000e600ff067b82 */ /* 0x000e220000000a00 */
[----:B------:R-:W1:Y:S01]  /*00a0*/  LDCU.64 UR4, c[0x0][0x358] ;  /* 0x00006b00ff0477ac */ /* 0x000e620008000a00 */
[----:B------:R-:W-:Y:S01]  /*00b0*/  IMAD R5, R4, 0x3, RZ ;  /* 0x0000000304057824 */ /* 0x000fe200078e02ff */
[----:B------:R-:W-:Y:S01]  /*00c0*/  IABS R13, R3 ;  /* 0x00000003000d7213 */ /* 0x000fe20000000000 */
[----:B------:R-:W2:Y:S01]  /*00d0*/  LDCU.64 UR8, c[0x0][0x390] ;  /* 0x00007200ff0877ac */ /* 0x000ea20008000a00 */
[----:B------:R-:W3:Y:S01]  /*00e0*/  LDCU UR6, c[0x0][0x38c] ;  /* 0x00007180ff0677ac */ /* 0x000ee20008000800 */
[----:B0-----:R-:W-:-:S05]  /*00f0*/  IMAD.WIDE R6, R5, 0x4, R6 ;  /* 0x0000000405067825 */ /* 0x001fca00078e0206 */
[----:B-1----:R-:W2:Y:S04]  /*0100*/  LDG.E R12, desc[UR4][R6.64+0x8] ;  /* 0x00000804060c7981 */ /* 0x002ea8000c1e1900 */
[----:B------:R-:W3:Y:S04]  /*0110*/  LDG.E R2, desc[UR4][R6.64] ;  /* 0x0000000406027981 */ /* 0x000ee8000c1e1900 */
[----:B------:R-:W4:Y:S01]  /*0120*/  LDG.E R11, desc[UR4][R6.64+0x4] ;  /* 0x00000404060b7981 */ /* 0x000f22000c1e1900 */
[----:B------:R-:W0:Y:S08]  /*0130*/  I2F.RP R0, R13 ;  /* 0x0000000d00007306 */ /* 0x000e300000209400 */
[----:B0-----:R-:W0:Y:S02]  /*0140*/  MUFU.RCP R0, R0 ;  /* 0x0000000000007308 */ /* 0x001e240000001000 */
[----:B0-----:R-:W-:Y:S01]  /*0150*/  VIADD R8, R0, 0xffffffe ;  /* 0x0ffffffe00087836 */ /* 0x001fe20000000000 */
[----:B------:R-:W-:-:S05]  /*0160*/  IABS R0, R4 ;  /* 0x0000000400007213 */ /* 0x000fca0000000000 */
[----:B------:R0:W1:Y:S02]  /*0170*/  F2I.FTZ.U32.TRUNC.NTZ R9, R8 ;  /* 0x0000000800097305 */ /* 0x000064000021f000 */
[----:B0-----:R-:W-:Y:S02]  /*0180*/  HFMA2 R8, -RZ, RZ, 0, 0 ;  /* 0x00000000ff087431 */ /* 0x001fe400000001ff */
[----:B-1----:R-:W-:-:S04]  /*0190*/  IMAD.MOV R10, RZ, RZ, -R9 ;  /* 0x000000ffff0a7224 */ /* 0x002fc800078e0a09 */
[----:B------:R-:W-:-:S04]  /*01a0*/  IMAD R15, R10, R13, RZ ;  /* 0x0000000d0a0f7224 */ /* 0x000fc800078e02ff */
[----:B------:R-:W-:-:S06]  /*01b0*/  IMAD.HI.U32 R9, R9, R15, R8 ;  /* 0x0000000f09097227 */ /* 0x000fcc00078e0008 */
[----:B------:R-:W-:-:S04]  /*01c0*/  IMAD.HI.U32 R9, R9, R0, RZ ;  /* 0x0000000009097227 */ /* 0x000fc800078e00ff */
[----:B------:R-:W-:-:S04]  /*01d0*/  IMAD.MOV R8, RZ, RZ, -R9 ;  /* 0x000000ffff087224 */ /* 0x000fc800078e0a09 */
[----:B------:R-:W-:-:S05]  /*01e0*/  IMAD R8, R13, R8, R0 ;  /* 0x000000080d087224 */ /* 0x000fca00078e0200 */
[----:B------:R-:W-:-:S13]  /*01f0*/  ISETP.GT.U32.AND P3, PT, R13, R8, PT ;  /* 0x000000080d00720c */ /* 0x000fda0003f64070 */
[----:B------:R-:W-:Y:S01]  /*0200*/  @!P3 IMAD.IADD R8, R8, 0x1, -R13 ;  /* 0x000000010808b824 */ /* 0x000fe200078e0a0d */
[----:B--2---:R-:W-:Y:S02]  /*0210*/  ISETP.GE.AND P1, PT, R12, UR9, PT ;  /* 0x000000090c007c0c */ /* 0x004fe4000bf26270 */
[----:B---3--:R-:W-:Y:S02]  /*0220*/  ISETP.GE.AND P2, PT, R2, UR6, PT ;  /* 0x0000000602007c0c */ /* 0x008fe4000bf46270 */
[----:B------:R-:W-:Y:S02]  /*0230*/  ISETP.LT.OR P1, PT, R12, RZ, P1 ;  /* 0x000000ff0c00720c */ /* 0x000fe40000f21670 */
[C---:B----4-:R-:W-:Y:S02]  /*0240*/  ISETP.GE.AND P0, PT, R11.reuse, UR8, PT ;  /* 0x000000080b007c0c */ /* 0x050fe4000bf06270 */
[----:B------:R-:W-:Y:S02]  /*0250*/  ISETP.LT.OR P2, PT, R2, RZ, P2 ;  /* 0x000000ff0200720c */ /* 0x000fe40001741670 */
[----:B------:R-:W-:-:S04]  /*0260*/  ISETP.LT.OR P0, PT, R11, RZ, P0 ;  /* 0x000000ff0b00720c */ /* 0x000fc80000701670 */
[----:B------:R-:W-:-:S13]  /*0270*/  PLOP3.LUT P0, PT, P1, P2, P0, 0xfe, 0x0 ;  /* 0x000000000000781c */ /* 0x000fda0000f05f06 */
[----:B------:R-:W-:Y:S05]  /*0280*/  @P0 EXIT ;  /* 0x000000000000094d */ /* 0x000fea0003800000 */
[----:B------:R-:W0:Y:S01]  /*0290*/  LDC R0, c[0x0][0x388] ;  /* 0x0000e200ff007b82 */ /* 0x000e220000000800 */
[----:B------:R-:W-:Y:S02]  /*02a0*/  ISETP.GE.U32.AND P0, PT, R8, R13, PT ;  /* 0x0000000d0800720c */ /* 0x000fe40003f06070 */
[----:B------:R-:W-:Y:S02]  /*02b0*/  LOP3.LUT R8, R4, R3, RZ, 0x3c, !PT ;  /* 0x0000000304087212 */ /* 0x000fe400078e3cff */
[----:B------:R-:W-:Y:S02]  /*02c0*/  @!P3 IADD3 R9, PT, PT, R9, 0x1, RZ ;  /* 0x000000010909b810 */ /* 0x000fe40007ffe0ff */
[----:B------:R-:W-:Y:S01]  /*02d0*/  ISETP.GE.AND P2, PT, R8, RZ, PT ;  /* 0x000000ff0800720c */ /* 0x000fe20003f46270 */
[----:B------:R-:W1:Y:S01]  /*02e0*/  LDC.64 R6, c[0x0][0x3b0] ;  /* 0x0000ec00ff067b82 */ /* 0x000e620000000a00 */
[----:B------:R-:W-:-:S05]  /*02f0*/  ISETP.NE.AND P1, PT, R3, RZ, PT ;  /* 0x000000ff0300720c */ /* 0x000fca0003f25270 */
[----:B------:R-:W-:-:S06]  /*0300*/  @P0 VIADD R9, R9, 0x1 ;  /* 0x0000000109090836 */ /* 0x000fcc0000000000 */
[----:B------:R-:W-:Y:S02]  /*0310*/  @!P2 IMAD.MOV R9, RZ, RZ, -R9 ;  /* 0x000000ffff09a224 */ /* 0x000fe400078e0a09 */
[----:B------:R-:W-:Y:S02]  /*0320*/  @!P1 LOP3.LUT R9, RZ, R3, RZ, 0x33, !PT ;  /* 0x00000003ff099212 */ /* 0x000fe400078e33ff */
[----:B0-----:R-:W-:Y:S01]  /*0330*/  ISETP.GE.AND P0, PT, R0, 0x1, PT ;  /* 0x000000010000780c */ /* 0x001fe20003f06270 */
[----:B-1----:R-:W-:-:S05]  /*0340*/  IMAD.WIDE R6, R5, 0x4, R6 ;  /* 0x0000000405067825 */ /* 0x002fca00078e0206 */
[----:B------:R0:W-:Y:S04]  /*0350*/  STG.E desc[UR4][R6.64+0x4], R11 ;  /* 0x0000040b06007986 */ /* 0x0001e8000c101904 */
[----:B------:R0:W-:Y:S04]  /*0360*/  STG.E desc[UR4][R6.64+0x8], R2 ;  /* 0x0000080206007986 */ /* 0x0001e8000c101904 */
[----:B------:R0:W-:Y:S01]  /*0370*/  STG.E desc[UR4][R6.64], R9 ;  /* 0x0000000906007986 */ /* 0x0001e2000c101904 */
[----:B------:R-:W-:Y:S05]  /*0380*/  @!P0 EXIT ;  /* 0x000000000000894d */ /* 0x000fea0003800000 */
[C---:B------:R-:W-:Y:S01]  /*0390*/  ISETP.GE.U32.AND P0, PT, R0.reuse, 0x10, PT ;  /* 0x000000100000780c */ /* 0x040fe20003f06070 */
[----:B0-----:R-:W-:Y:S01]  /*03a0*/  IMAD R11, R9, UR8, R11 ;  /* 0x00000008090b7c24 */ /* 0x001fe2000f8e020b */
[----:B------:R-:W-:-:S03]  /*03b0*/  LOP3.LUT P1, R12, R0, 0xf, RZ, 0xc0, !PT ;  /* 0x0000000f000c7812 */ /* 0x000fc6000782c0ff */
[----:B------:R-:W-:Y:S02]  /*03c0*/  IMAD R3, R11, UR6, R2 ;  /* 0x000000060b037c24 */ /* 0x000fe4000f8e0202 */
[-C--:B------:R-:W-:Y:S01]  /*03d0*/  IMAD R2, R4, R0.reuse, RZ ;  /* 0x0000000004027224 */ /* 0x080fe200078e02ff */
[----:B------:R-:W-:Y:S01]  /*03e0*/  MOV R4, RZ ;  /* 0x000000ff00047202 */ /* 0x000fe20000000f00 */
[----:B------:R-:W-:-:S04]  /*03f0*/  IMAD R3, R3, R0, RZ ;  /* 0x0000000003037224 */ /* 0x000fc800078e02ff */
[----:B------:R-:W-:Y:S05]  /*0400*/  @!P0 BRA `(.L_x_0) ;  /* 0x0000000000b48947 */ /* 0x000fea0003800000 */
[----:B------:R-:W-:Y:S01]  /*0410*/  LOP3.LUT R4, R0, 0x7ffffff0, RZ, 0xc0, !PT ;  /* 0x7ffffff000047812 */ /* 0x000fe200078ec0ff */
[----:B------:R-:W-:Y:S02]  /*0420*/  IMAD.MOV.U32 R10, RZ, RZ, R2 ;  /* 0x000000ffff0a7224 */ /* 0x000fe400078e0002 */
[----:B------:R-:W-:Y:S01]  /*0430*/  IMAD.MOV.U32 R5, RZ, RZ, R3 ;  /* 0x000000ffff057224 */ /* 0x000fe200078e0003 */
[----:B------:R-:W-:-:S07]  /*0440*/  IADD3 R11, PT, PT, -R4, RZ, RZ ;  /* 0x000000ff040b7210 */ /* 0x000fce0007ffe1ff */
.L_x_1:
[----:B------:R-:W0:Y:S08]  /*0450*/  LDC.64 R6, c[0x0][0x3a0] ;  /* 0x0000e800ff067b82 */ /* 0x000e300000000a00 */
[----:B----4-:R-:W1:Y:S01]  /*0460*/  LDC.64 R8, c[0x0][0x3a8] ;  /* 0x0000ea00ff087b82 */ /* 0x010e620000000a00 */
[----:B0-----:R-:W-:-:S05]  /*0470*/  IMAD.WIDE R6, R10, 0x4, R6 ;  /* 0x000000040a067825 */ /* 0x001fca00078e0206 */
[----:B------:R-:W2:Y:S01]  /*0480*/  LDG.E R13, desc[UR4][R6.64] ;  /* 0x00000004060d7981 */ /* 0x000ea2000c1e1900 */
[----:B-1----:R-:W-:-:S05]  /*0490*/  IMAD.WIDE R8, R5, 0x4, R8 ;  /* 0x0000000405087825 */ /* 0x002fca00078e0208 */
[----:B--2---:R0:W-:Y:S04]  /*04a0*/  REDG.E.ADD.F32.FTZ.RN.STRONG.GPU desc[UR4][R8.64], R13 ;  /* 0x0000000d080079a6 */ /* 0x0041e8000c12f304 */
[----:B------:R-:W2:Y:S04]  /*04b0*/  LDG.E R15, desc[UR4][R6.64+0x4] ;  /* 0x00000404060f7981 */ /* 0x000ea8000c1e1900 */
[----:B--2---:R1:W-:Y:S04]  /*04c0*/  REDG.E.ADD.F32.FTZ.RN.STRONG.GPU desc[UR4][R8.64+0x4], R15 ;  /* 0x0000040f080079a6 */ /* 0x0043e8000c12f304 */
[----:B------:R-:W2:Y:S04]  /*04d0*/  LDG.E R17, desc[UR4][R6.64+0x8] ;  /* 0x0000080406117981 */ /* 0x000ea8000c1e1900 */
[----:B--2---:R2:W-:Y:S04]  /*04e0*/  REDG.E.ADD.F32.FTZ.RN.STRONG.GPU desc[UR4][R8.64+0x8], R17 ;  /* 0x00000811080079a6 */ /* 0x0045e8000c12f304 */
[----:B------:R-:W3:Y:S04]  /*04f0*/  LDG.E R19, desc[UR4][R6.64+0xc] ;  /* 0x00000c0406137981 */ /* 0x000ee8000c1e1900 */
[----:B---3--:R3:W-:Y:S04]  /*0500*/  REDG.E.ADD.F32.FTZ.RN.STRONG.GPU desc[UR4][R8.64+0xc], R19 ;  /* 0x00000c13080079a6 */ /* 0x0087e8000c12f304 */
[----:B------:R-:W4:Y:S04]  /*0510*/  LDG.E R21, desc[UR4][R6.64+0x10] ;  /* 0x0000100406157981 */ /* 0x000f28000c1e1900 */
[----:B----4-:R4:W-:Y:S04]  /*0520*/  REDG.E.ADD.F32.FTZ.RN.STRONG.GPU desc[UR4][R8.64+0x10], R21 ;  /* 0x00001015080079a6 */ /* 0x0109e8000c12f304 */
[----:B------:R-:W5:Y:S04]  /*0530*/  LDG.E R23, desc[UR4][R6.64+0x14] ;  /* 0x0000140406177981 */ /* 0x000f68000c1e1900 */
[----:B-----5:R5:W-:Y:S04]  /*0540*/  REDG.E.ADD.F32.FTZ.RN.STRONG.GPU desc[UR4][R8.64+0x14], R23 ;  /* 0x00001417080079a6 */ /* 0x020be8000c12f304 */
[----:B0-----:R-:W2:Y:S04]  /*0550*/  LDG.E R13, desc[UR4][R6.64+0x18] ;  /* 0x00001804060d7981 */ /* 0x001ea8000c1e1900 */
[----:B--2---:R0:W-:Y:S04]  /*0560*/  REDG.E.ADD.F32.FTZ.RN.STRONG.GPU desc[UR4][R8.64+0x18], R13 ;  /* 0x0000180d080079a6 */ /* 0x0041e8000c12f304 */
[----:B-1----:R-:W2:Y:S04]  /*0570*/  LDG.E R15, desc[UR4][R6.64+0x1c] ;  /* 0x00001c04060f7981 */ /* 0x002ea8000c1e1900 */
[----:B--2---:R1:W-:Y:S04]  /*0580*/  REDG.E.ADD.F32.FTZ.RN.STRONG.GPU desc[UR4][R8.64+0x1c], R15 ;  /* 0x00001c0f080079a6 */ /* 0x0043e8000c12f304 */
[----:B------:R-:W2:Y:S04]  /*0590*/  LDG.E R17, desc[UR4][R6.64+0x20] ;  /* 0x0000200406117981 */ /* 0x000ea8000c1e1900 */
[----:B--2---:R2:W-:Y:S04]  /*05a0*/  REDG.E.ADD.F32.FTZ.RN.STRONG.GPU desc[UR4][R8.64+0x20], R17 ;  /* 0x00002011080079a6 */ /* 0x0045e8000c12f304 */
[----:B---3--:R-:W3:Y:S04]  /*05b0*/  LDG.E R19, desc[UR4][R6.64+0x24] ;  /* 0x0000240406137981 */ /* 0x008ee8000c1e1900 */
[----:B---3--:R3:W-:Y:S04]  /*05c0*/  REDG.E.ADD.F32.FTZ.RN.STRONG.GPU desc[UR4][R8.64+0x24], R19 ;  /* 0x00002413080079a6 */ /* 0x0087e8000c12f304 */
[----:B----4-:R-:W4:Y:S04]  /*05d0*/  LDG.E R21, desc[UR4][R6.64+0x28] ;  /* 0x0000280406157981 */ /* 0x010f28000c1e1900 */
[----:B----4-:R4:W-:Y:S04]  /*05e0*/  REDG.E.ADD.F32.FTZ.RN.STRONG.GPU desc[UR4][R8.64+0x28], R21 ;  /* 0x00002815080079a6 */ /* 0x0109e8000c12f304 */
[----:B-----5:R-:W5:Y:S04]  /*05f0*/  LDG.E R23, desc[UR4][R6.64+0x2c] ;  /* 0x00002c0406177981 */ /* 0x020f68000c1e1900 */
[----:B-----5:R4:W-:Y:S04]  /*0600*/  REDG.E.ADD.F32.FTZ.RN.STRONG.GPU desc[UR4][R8.64+0x2c], R23 ;  /* 0x00002c17080079a6 */ /* 0x0209e8000c12f304 */
[----:B0-----:R-:W5:Y:S04]  /*0610*/  LDG.E R13, desc[UR4][R6.64+0x30] ;  /* 0x00003004060d7981 */ /* 0x001f68000c1e1900 */
[----:B-----5:R4:W-:Y:S04]  /*0620*/  REDG.E.ADD.F32.FTZ.RN.STRONG.GPU desc[UR4][R8.64+0x30], R13 ;  /* 0x0000300d080079a6 */ /* 0x0209e8000c12f304 */
[----:B-1----:R-:W5:Y:S04]  /*0630*/  LDG.E R15, desc[UR4][R6.64+0x34] ;  /* 0x00003404060f7981 */ /* 0x002f68000c1e1900 */
[----:B-----5:R4:W-:Y:S04]  /*0640*/  REDG.E.ADD.F32.FTZ.RN.STRONG.GPU desc[UR4][R8.64+0x34], R15 ;  /* 0x0000340f080079a6 */ /* 0x0209e8000c12f304 */
[----:B--2---:R-:W2:Y:S01]  /*0650*/  LDG.E R17, desc[UR4][R6.64+0x38] ;  /* 0x0000380406117981 */ /* 0x004ea2000c1e1900 */
[----:B------:R-:W-:-:S05]  /*0660*/  VIADD R11, R11, 0x10 ;  /* 0x000000100b0b7836 */ /* 0x000fca0000000000 */
[----:B------:R-:W-:Y:S01]  /*0670*/  ISETP.NE.AND P0, PT, R11, RZ, PT ;  /* 0x000000ff0b00720c */ /* 0x000fe20003f05270 */
[----:B--2---:R4:W-:Y:S04]  /*0680*/  REDG.E.ADD.F32.FTZ.RN.STRONG.GPU desc[UR4][R8.64+0x38], R17 ;  /* 0x00003811080079a6 */ /* 0x0049e8000c12f304 */
[----:B---3--:R-:W2:Y:S01]  /*0690*/  LDG.E R19, desc[UR4][R6.64+0x3c] ;  /* 0x00003c0406137981 */ /* 0x008ea2000c1e1900 */
[----:B------:R-:W-:Y:S01]  /*06a0*/  VIADD R5, R5, 0x10 ;  /* 0x0000001005057836 */ /* 0x000fe20000000000 */
[----:B------:R-:W-:Y:S02]  /*06b0*/  IADD3 R10, PT, PT, R10, 0x10, RZ ;  /* 0x000000100a0a7810 */ /* 0x000fe40007ffe0ff */
[----:B--2---:R4:W-:Y:S04]  /*06c0*/  REDG.E.ADD.F32.FTZ.RN.STRONG.GPU desc[UR4][R8.64+0x3c], R19 ;  /* 0x00003c13080079a6 */ /* 0x0049e8000c12f304 */
[----:B------:R-:W-:Y:S05]  /*06d0*/  @P0 BRA `(.L_x_1) ;  /* 0xfffffffc005c0947 */ /* 0x000fea000383ffff */
.L_x_0:
[----:B------:R-:W-:Y:S05]  /*06e0*/  @!P1 EXIT ;  /* 0x000000000000994d */ /* 0x000fea0003800000 */
[----:B------:R-:W-:Y:S02]  /*06f0*/  ISETP.GE.U32.AND P0, PT, R12, 0x8, PT ;  /* 0x000000080c00780c */ /* 0x000fe40003f06070 */
[----:B------:R-:W-:-:S04]  /*0700*/  LOP3.LUT R10, R0, 0x7, RZ, 0xc0, !PT ;  /* 0x00000007000a7812 */ /* 0x000fc800078ec0ff */
[----:B------:R-:W-:-:S07]  /*0710*/  ISETP.NE.AND P1, PT, R10, RZ, PT ;  /* 0x000000ff0a00720c */ /* 0x000fce0003f25270 */
[----:B------:R-:W-:Y:S06]  /*0720*/  @!P0 BRA `(.L_x_2) ;  /* 0x00000000005c8947 */ /* 0x000fec0003800000 */
[----:B------:R-:W0:Y:S01]  /*0730*/  LDC.64 R6, c[0x0][0x3a0] ;  /* 0x0000e800ff067b82 */ /* 0x000e220000000a00 */
[----:B------:R-:W-:-:S07]  /*0740*/  IMAD.IADD R5, R2, 0x1, R4 ;  /* 0x0000000102057824 */ /* 0x000fce00078e0204 */
[----:B----4-:R-:W1:Y:S01]  /*0750*/  LDC.64 R8, c[0x0][0x3a8] ;  /* 0x0000ea00ff087b82 */ /* 0x010e620000000a00 */
[----:B0-----:R-:W-:-:S05]  /*0760*/  IMAD.WIDE R6, R5, 0x4, R6 ;  /* 0x0000000405067825 */ /* 0x001fca00078e0206 */
[----:B------:R-:W2:Y:S01]  /*0770*/  LDG.E R11, desc[UR4][R6.64] ;  /* 0x00000004060b7981 */ /* 0x000ea2000c1e1900 */
[----:B------:R-:W-:-:S05]  /*0780*/  IADD3 R5, PT, PT, R3, R4, RZ ;  /* 0x0000000403057210 */ /* 0x000fca0007ffe0ff */
        /* <DEDUP_REMOVED lines=8> */
[----:B------:R-:W3:Y:S04]  /*0810*/  LDG.E R17, desc[UR4][R6.64+0x10] ;  /* 0x0000100406117981 */ /* 0x000ee8000c1e1900 */
[----:B---3--:R2:W-:Y:S04]  /*0820*/  REDG.E.ADD.F32.FTZ.RN.STRONG.GPU desc[UR4][R8.64+0x10], R17 ;  /* 0x00001011080079a6 */ /* 0x0085e8000c12f304 */
[----:B------:R-:W3:Y:S04]  /*0830*/  LDG.E R19, desc[UR4][R6.64+0x14] ;  /* 0x0000140406137981 */ /* 0x000ee8000c1e1900 */
[----:B---3--:R2:W-:Y:S04]  /*0840*/  REDG.E.ADD.F32.FTZ.RN.STRONG.GPU desc[UR4][R8.64+0x14], R19 ;  /* 0x00001413080079a6 */ /* 0x0085e8000c12f304 */
[----:B0-----:R-:W3:Y:S04]  /*0850*/  LDG.E R11, desc[UR4][R6.64+0x18] ;  /* 0x00001804060b7981 */ /* 0x001ee8000c1e1900 */
[----:B---3--:R2:W-:Y:S04]  /*0860*/  REDG.E.ADD.F32.FTZ.RN.STRONG.GPU desc[UR4][R8.64+0x18], R11 ;  /* 0x0000180b080079a6 */ /* 0x0085e8000c12f304 */
[----:B-1----:R-:W3:Y:S01]  /*0870*/  LDG.E R5, desc[UR4][R6.64+0x1c] ;  /* 0x00001c0406057981 */ /* 0x002ee2000c1e1900 */
[----:B------:R-:W-:-:S03]  /*0880*/  VIADD R4, R4, 0x8 ;  /* 0x0000000804047836 */ /* 0x000fc60000000000 */
[----:B---3--:R2:W-:Y:S04]  /*0890*/  REDG.E.ADD.F32.FTZ.RN.STRONG.GPU desc[UR4][R8.64+0x1c], R5 ;  /* 0x00001c05080079a6 */ /* 0x0085e8000c12f304 */
.L_x_2:
[----:B------:R-:W-:Y:S05]  /*08a0*/  @!P1 EXIT ;  /* 0x000000000000994d */ /* 0x000fea0003800000 */
[----:B------:R-:W-:Y:S02]  /*08b0*/  ISETP.GE.U32.AND P0, PT, R10, 0x4, PT ;  /* 0x000000040a00780c */ /* 0x000fe40003f06070 */
[----:B------:R-:W-:-:S04]  /*08c0*/  LOP3.LUT R0, R0, 0x3, RZ, 0xc0, !PT ;  /* 0x0000000300007812 */ /* 0x000fc800078ec0ff */
[----:B------:R-:W-:-:S07]  /*08d0*/  ISETP.NE.AND P1, PT, R0, RZ, PT ;  /* 0x000000ff0000720c */ /* 0x000fce0003f25270 */
[----:B------:R-:W-:Y:S06]  /*08e0*/  @!P0 BRA `(.L_x_3) ;  /* 0x00000000003c8947 */ /* 0x000fec0003800000 */
[----:B------:R-:W0:Y:S01]  /*08f0*/  LDC.64 R6, c[0x0][0x3a0] ;  /* 0x0000e800ff067b82 */ /* 0x000e220000000a00 */
[----:B--2-4-:R-:W-:-:S05]  /*0900*/  IADD3 R9, PT, PT, R2, R4, RZ ;  /* 0x0000000402097210 */ /* 0x014fca0007ffe0ff */
[----:B0-----:R-:W-:Y:S02]  /*0910*/  IMAD.WIDE R8, R9, 0x4, R6 ;  /* 0x0000000409087825 */ /* 0x001fe400078e0206 */
[----:B------:R-:W0:Y:S03]  /*0920*/  LDC.64 R6, c[0x0][0x3a8] ;  /* 0x0000ea00ff067b82 */ /* 0x000e260000000a00 */
[----:B------:R-:W2:Y:S01]  /*0930*/  LDG.E R5, desc[UR4][R8.64] ;  /* 0x0000000408057981 */ /* 0x000ea2000c1e1900 */
[----:B------:R-:W-:-:S04]  /*0940*/  IMAD.IADD R11, R3, 0x1, R4 ;  /* 0x00000001030b7824 */ /* 0x000fc800078e0204 */
[----:B0-----:R-:W-:-:S05]  /*0950*/  IMAD.WIDE R6, R11, 0x4, R6 ;  /* 0x000000040b067825 */ /* 0x001fca00078e0206 */
[----:B--2---:R0:W-:Y:S04]  /*0960*/  REDG.E.ADD.F32.FTZ.RN.STRONG.GPU desc[UR4][R6.64], R5 ;  /* 0x00000005060079a6 */ /* 0x0041e8000c12f304 */
[----:B------:R-:W2:Y:S04]  /*0970*/  LDG.E R11, desc[UR4][R8.64+0x4] ;  /* 0x00000404080b7981 */ /* 0x000ea8000c1e1900 */
[----:B--2---:R0:W-:Y:S04]  /*0980*/  REDG.E.ADD.F32.FTZ.RN.STRONG.GPU desc[UR4][R6.64+0x4], R11 ;  /* 0x0000040b060079a6 */ /* 0x0041e8000c12f304 */
[----:B------:R-:W2:Y:S04]  /*0990*/  LDG.E R13, desc[UR4][R8.64+0x8] ;  /* 0x00000804080d7981 */ /* 0x000ea8000c1e1900 */
[----:B--2---:R0:W-:Y:S04]  /*09a0*/  REDG.E.ADD.F32.FTZ.RN.STRONG.GPU desc[UR4][R6.64+0x8], R13 ;  /* 0x0000080d060079a6 */ /* 0x0041e8000c12f304 */
[----:B------:R-:W2:Y:S01]  /*09b0*/  LDG.E R15, desc[UR4][R8.64+0xc] ;  /* 0x00000c04080f7981 */ /* 0x000ea2000c1e1900 */
[----:B------:R-:W-:-:S03]  /*09c0*/  IADD3 R4, PT, PT, R4, 0x4, RZ ;  /* 0x0000000404047810 */ /* 0x000fc60007ffe0ff */
[----:B--2---:R0:W-:Y:S04]  /*09d0*/  REDG.E.ADD.F32.FTZ.RN.STRONG.GPU desc[UR4][R6.64+0xc], R15 ;  /* 0x00000c0f060079a6 */ /* 0x0041e8000c12f304 */
.L_x_3:
[----:B------:R-:W-:Y:S05]  /*09e0*/  @!P1 EXIT ;  /* 0x000000000000994d */ /* 0x000fea0003800000 */
[----:B0-----:R-:W0:Y:S01]  /*09f0*/  LDC.64 R6, c[0x0][0x3a0] ;  /* 0x0000e800ff067b82 */ /* 0x001e220000000a00 */
[----:B--2---:R-:W-:Y:S01]  /*0a00*/  IMAD.IADD R11, R2, 0x1, R4 ;  /* 0x00000001020b7824 */ /* 0x004fe200078e0204 */
[----:B----4-:R-:W-:Y:S01]  /*0a10*/  IADD3 R13, PT, PT, R3, R4, RZ ;  /* 0x00000004030d7210 */ /* 0x010fe20007ffe0ff */
[----:B------:R-:W-:-:S05]  /*0a20*/  IMAD.MOV R0, RZ, RZ, -R0 ;  /* 0x000000ffff007224 */ /* 0x000fca00078e0a00 */
[----:B------:R-:W1:Y:S02]  /*0a30*/  LDC.64 R8, c[0x0][0x3a8] ;  /* 0x0000ea00ff087b82 */ /* 0x000e640000000a00 */
.L_x_4:
[----:B0-2---:R-:W-:-:S06]  /*0a40*/  IMAD.WIDE R2, R11, 0x4, R6 ;  /* 0x000000040b027825 */ /* 0x005fcc00078e0206 */
[----:B------:R-:W2:Y:S01]  /*0a50*/  LDG.E R3, desc[UR4][R2.64] ;  /* 0x0000000402037981 */ /* 0x000ea2000c1e1900 */
[----:B------:R-:W-:Y:S01]  /*0a60*/  IADD3 R0, PT, PT, R0, 0x1, RZ ;  /* 0x0000000100007810 */ /* 0x000fe20007ffe0ff */
[----:B-1----:R-:W-:-:S03]  /*0a70*/  IMAD.WIDE R4, R13, 0x4, R8 ;  /* 0x000000040d047825 */ /* 0x002fc600078e0208 */
[----:B------:R-:W-:Y:S01]  /*0a80*/  ISETP.NE.AND P0, PT, R0, RZ, PT ;  /* 0x000000ff0000720c */ /* 0x000fe20003f05270 */
[----:B------:R-:W-:Y:S01]  /*0a90*/  VIADD R11, R11, 0x1 ;  /* 0x000000010b0b7836 */ /* 0x000fe20000000000 */
[----:B------:R-:W-:Y:S01]  /*0aa0*/  IADD3 R13, PT, PT, R13, 0x1, RZ ;  /* 0x000000010d0d7810 */ /* 0x000fe20007ffe0ff */
[----:B--2---:R2:W-:Y:S10]  /*0ab0*/  REDG.E.ADD.F32.FTZ.RN.STRONG.GPU desc[UR4][R4.64], R3 ;  /* 0x00000003040079a6 */ /* 0x0045f4000c12f304 */
[----:B------:R-:W-:Y:S05]  /*0ac0*/  @P0 BRA `(.L_x_4) ;  /* 0xfffffffc00dc0947 */ /* 0x000fea000383ffff */
[----:B------:R-:W-:Y:S05]  /*0ad0*/  EXIT ;  /* 0x000000000000794d */ /* 0x000fea0003800000 */
.L_x_5:
[----:B------:R-:W-:-:S00]  /*0ae0*/  BRA `(.L_x_5) ;  /* 0xfffffffc00fc7947 */ /* 0x000fc0000383ffff */
[----:B------:R-:W-:-:S00]  /*0af0*/  NOP ;  /* 0x0000000000007918 */ /* 0x000fc00000000000 */
        /* <DEDUP_REMOVED lines=8> */
.L_x_6:


//--------------------- .nv.shared.reserved.0     --------------------------
	.section	.nv.shared.reserved.0,"aw",@nobits
	.weak		__nv_reservedSMEM_offset_0_alias
	.size		__nv_reservedSMEM_offset_0_alias, 0, 64
	.other		__nv_reservedSMEM_offset_0_alias,@"STO_CUDA_RESERVED_SHARED STV_DEFAULT"
__nv_reservedSMEM_offset_0_alias:
	.zero		0
	.zero		64


//--------------------- .nv.constant0._Z28voxel_pooling_forward_kerneliiiiiiPKiPKfPfPi --------------------------
	.section	.nv.constant0._Z28voxel_pooling_forward_kerneliiiiiiPKiPKfPfPi,"a",@progbits
	.sectionflags	@""
	.align	4
.nv.constant0._Z28voxel_pooling_forward_kerneliiiiiiPKiPKfPfPi:
	.zero		952


//--------------------- SYMBOLS --------------------------

	.type		.nv.reservedSmem.offset0,@object
	.size		.nv.reservedSmem.offset0,0x4
